	.headerflags	@"EF_CUDA_TEXMODE_UNIFIED EF_CUDA_64BIT_ADDRESS EF_CUDA_ACCELERATORS EF_CUDA_SM90 EF_CUDA_VIRTUAL_SM(EF_CUDA_SM90)"
	.elftype	@"ET_EXEC"


//--------------------- .nv.info                  --------------------------
	.section	.nv.info,"",@"SHT_CUDA_INFO"
	.align	4


	//----- nvinfo : EIATTR_REGCOUNT
	.align		4
        /*0000*/ 	.byte	0x04, 0x2f
        /*0002*/ 	.short	(.L_3 - .L_2)
	.align		4
.L_2:
        /*0004*/ 	.word	index@(triton_poi_fused__native_batch_norm_legit_no_training_convolution_relu_6)
        /*0008*/ 	.word	0x00000013


	//----- nvinfo : EIATTR_MIN_STACK_SIZE
	.align		4
.L_3:
        /*000c*/ 	.byte	0x04, 0x12
        /*000e*/ 	.short	(.L_5 - .L_4)
	.align		4
.L_4:
        /*0010*/ 	.word	index@(triton_poi_fused__native_batch_norm_legit_no_training_convolution_relu_6)
        /*0014*/ 	.word	0x00000000


	//----- nvinfo : EIATTR_FRAME_SIZE
	.align		4
.L_5:
        /*0018*/ 	.byte	0x04, 0x11
        /*001a*/ 	.short	(.L_7 - .L_6)
	.align		4
.L_6:
        /*001c*/ 	.word	index@(triton_poi_fused__native_batch_norm_legit_no_training_convolution_relu_6)
        /*0020*/ 	.word	0x00000000


	//----- nvinfo : EIATTR_MIN_STACK_SIZE
	.align		4
.L_7:
        /*0024*/ 	.byte	0x04, 0x12
        /*0026*/ 	.short	(.L_9 - .L_8)
	.align		4
.L_8:
        /*0028*/ 	.word	index@(triton_poi_fused__native_batch_norm_legit_no_training_convolution_relu_6)
        /*002c*/ 	.word	0x00000000
.L_9:


//--------------------- .nv.info.triton_poi_fused__native_batch_norm_legit_no_training_convolution_relu_6 --------------------------
	.section	.nv.info.triton_poi_fused__native_batch_norm_legit_no_training_convolution_relu_6,"",@"SHT_CUDA_INFO"
	.sectionflags	@""
	.align	4


	//----- nvinfo : EIATTR_CUDA_API_VERSION
	.align		4
        /*0000*/ 	.byte	0x04, 0x37
        /*0002*/ 	.short	(.L_11 - .L_10)
.L_10:
        /*0004*/ 	.word	0x0000007c


	//----- nvinfo : EIATTR_KPARAM_INFO
	.align		4
.L_11:
        /*0008*/ 	.byte	0x04, 0x17
        /*000a*/ 	.short	(.L_13 - .L_12)
.L_12:
        /*000c*/ 	.word	0x00000000
        /*0010*/ 	.short	0x0007
        /*0012*/ 	.short	0x0038
        /*0014*/ 	.byte	0x00, 0xf0, 0x11, 0x00


	//----- nvinfo : EIATTR_KPARAM_INFO
	.align		4
.L_13:
        /*0018*/ 	.byte	0x04, 0x17
        /*001a*/ 	.short	(.L_15 - .L_14)
.L_14:
        /*001c*/ 	.word	0x00000000
        /*0020*/ 	.short	0x0006
        /*0022*/ 	.short	0x0030
        /*0024*/ 	.byte	0x00, 0xf4, 0x21, 0x00


	//----- nvinfo : EIATTR_KPARAM_INFO
	.align		4
.L_15:
        /*0028*/ 	.byte	0x04, 0x17
        /*002a*/ 	.short	(.L_17 - .L_16)
.L_16:
        /*002c*/ 	.word	0x00000000
        /*0030*/ 	.short	0x0005
        /*0032*/ 	.short	0x0028
        /*0034*/ 	.byte	0x00, 0xf4, 0x21, 0x00


	//----- nvinfo : EIATTR_KPARAM_INFO
	.align		4
.L_17:
        /*0038*/ 	.byte	0x04, 0x17
        /*003a*/ 	.short	(.L_19 - .L_18)
.L_18:
        /*003c*/ 	.word	0x00000000
        /*0040*/ 	.short	0x0004
        /*0042*/ 	.short	0x0020
        /*0044*/ 	.byte	0x00, 0xf4, 0x21, 0x00


	//----- nvinfo : EIATTR_KPARAM_INFO
	.align		4
.L_19:
        /*0048*/ 	.byte	0x04, 0x17
        /*004a*/ 	.short	(.L_21 - .L_20)
.L_20:
        /*004c*/ 	.word	0x00000000
        /*0050*/ 	.short	0x0003
        /*0052*/ 	.short	0x0018
        /*0054*/ 	.byte	0x00, 0xf4, 0x21, 0x00


	//----- nvinfo : EIATTR_KPARAM_INFO
	.align		4
.L_21:
        /*0058*/ 	.byte	0x04, 0x17
        /*005a*/ 	.short	(.L_23 - .L_22)
.L_22:
        /*005c*/ 	.word	0x00000000
        /*0060*/ 	.short	0x0002
        /*0062*/ 	.short	0x0010
        /*0064*/ 	.byte	0x00, 0xf4, 0x21, 0x00


	//----- nvinfo : EIATTR_KPARAM_INFO
	.align		4
.L_23:
        /*0068*/ 	.byte	0x04, 0x17
        /*006a*/ 	.short	(.L_25 - .L_24)
.L_24:
        /*006c*/ 	.word	0x00000000
        /*0070*/ 	.short	0x0001
        /*0072*/ 	.short	0x0008
        /*0074*/ 	.byte	0x00, 0xf4, 0x21, 0x00


	//----- nvinfo : EIATTR_KPARAM_INFO
	.align		4
.L_25:
        /*0078*/ 	.byte	0x04, 0x17
        /*007a*/ 	.short	(.L_27 - .L_26)
.L_26:
        /*007c*/ 	.word	0x00000000
        /*0080*/ 	.short	0x0000
        /*0082*/ 	.short	0x0000
        /*0084*/ 	.byte	0x00, 0xf4, 0x21, 0x00


	//----- nvinfo : EIATTR_SPARSE_MMA_MASK
	.align		4
.L_27:
        /*0088*/ 	.byte	0x03, 0x50
        /*008a*/ 	.short	0x0000


	//----- nvinfo : EIATTR_MAXREG_COUNT
	.align		4
        /*008c*/ 	.byte	0x03, 0x1b
        /*008e*/ 	.short	0x00ff


	//----- nvinfo : EIATTR_EXIT_INSTR_OFFSETS
	.align		4
        /*0090*/ 	.byte	0x04, 0x1c
        /*0092*/ 	.short	(.L_29 - .L_28)


	//   ....[0]....
.L_28:
        /*0094*/ 	.word	0x00000350


	//----- nvinfo : EIATTR_REQNTID
	.align		4
.L_29:
        /*0098*/ 	.byte	0x04, 0x10
        /*009a*/ 	.short	(.L_31 - .L_30)
.L_30:
        /*009c*/ 	.word	0x00000080
        /*00a0*/ 	.word	0x00000001
        /*00a4*/ 	.word	0x00000001


	//----- nvinfo : EIATTR_CBANK_PARAM_SIZE
	.align		4
.L_31:
        /*00a8*/ 	.byte	0x03, 0x19
        /*00aa*/ 	.short	0x003c


	//----- nvinfo : EIATTR_PARAM_CBANK
	.align		4
        /*00ac*/ 	.byte	0x04, 0x0a
        /*00ae*/ 	.short	(.L_33 - .L_32)
	.align		4
.L_32:
        /*00b0*/ 	.word	index@(.nv.constant0.triton_poi_fused__native_batch_norm_legit_no_training_convolution_relu_6)
        /*00b4*/ 	.short	0x0210
        /*00b6*/ 	.short	0x003c


	//----- nvinfo : EIATTR_SW_WAR
	.align		4
.L_33:
        /*00b8*/ 	.byte	0x04, 0x36
        /*00ba*/ 	.short	(.L_35 - .L_34)
.L_34:
        /*00bc*/ 	.word	0x00000008
.L_35:


//--------------------- .nv.callgraph             --------------------------
	.section	.nv.callgraph,"",@"SHT_CUDA_CALLGRAPH"
	.align	4
	.sectionentsize	8
	.align		4
        /*0000*/ 	.word	0x00000000
	.align		4
        /*0004*/ 	.word	0xffffffff
	.align		4
        /*0008*/ 	.word	0x00000000
	.align		4
        /*000c*/ 	.word	0xfffffffe
	.align		4
        /*0010*/ 	.word	0x00000000
	.align		4
        /*0014*/ 	.word	0xfffffffd
	.align		4
        /*0018*/ 	.word	0x00000000
	.align		4
        /*001c*/ 	.word	0xfffffffc


//--------------------- .nv.constant4             --------------------------
	.section	.nv.constant4,"a",@progbits
	.align	8
	.align		8
.nv.constant4:
        /*0000*/ 	.dword	_$_str
	.align		8
        /*0008*/ 	.dword	_$_str_$_2


//--------------------- .text.triton_poi_fused__native_batch_norm_legit_no_training_convolution_relu_6 --------------------------
	.section	.text.triton_poi_fused__native_batch_norm_legit_no_training_convolution_relu_6,"ax",@progbits
	.align	128
        .global         triton_poi_fused__native_batch_norm_legit_no_training_convolution_relu_6
        .type           triton_poi_fused__native_batch_norm_legit_no_training_convolution_relu_6,@function
        .size           triton_poi_fused__native_batch_norm_legit_no_training_convolution_relu_6,(.L_x_1 - triton_poi_fused__native_batch_norm_legit_no_training_convolution_relu_6)
        .other          triton_poi_fused__native_batch_norm_legit_no_training_convolution_relu_6,@"STO_CUDA_ENTRY STV_DEFAULT"
triton_poi_fused__native_batch_norm_legit_no_training_convolution_relu_6:
.text.triton_poi_fused__native_batch_norm_legit_no_training_convolution_relu_6:
[----:B------:R-:W-:Y:S01]  /*0000*/  LDC R1, c[0x0][0x28] ;  /* 0x00000a00ff017b82 */ /* 0x000fe20000000800 */
[----:B------:R-:W1:Y:S07]  /*0010*/  S2R R0, SR_TID.X ;  /* 0x0000000000007919 */ /* 0x000e6e0000002100 */
[----:B------:R-:W2:Y:S01]  /*0020*/  LDC.64 R10, c[0x0][0x228] ;  /* 0x00008a00ff0a7b82 */ /* 0x000ea20000000a00 */
[----:B------:R-:W-:Y:S01]  /*0030*/  ULDC.64 UR4, c[0x0][0x208] ;  /* 0x0000820000047ab9 */ /* 0x000fe20000000a00 */
[----:B------:R-:W3:Y:S06]  /*0040*/  S2R R3, SR_CTAID.X ;  /* 0x0000000000037919 */ /* 0x000eec0000002500 */
[----:B------:R-:W4:Y:S08]  /*0050*/  LDC.64 R6, c[0x0][0x218] ;  /* 0x00008600ff067b82 */ /* 0x000f300000000a00 */
[----:B------:R-:W5:Y:S08]  /*0060*/  LDC.64 R8, c[0x0][0x220] ;  /* 0x00008800ff087b82 */ /* 0x000f700000000a00 */
[----:B------:R-:W5:Y:S01]  /*0070*/  LDC.64 R12, c[0x0][0x230] ;  /* 0x00008c00ff0c7b82 */ /* 0x000f620000000a00 */
[----:B-1----:R-:W-:-:S07]  /*0080*/  LOP3.LUT R0, R0, 0x7f, RZ, 0xc0, !PT ;  /* 0x0000007f00007812 */ /* 0x002fce00078ec0ff */
[----:B------:R-:W1:Y:S01]  /*0090*/  LDC.64 R4, c[0x0][0x238] ;  /* 0x00008e00ff047b82 */ /* 0x000e620000000a00 */
[----:B---3--:R-:W-:Y:S02]  /*00a0*/  SHF.R.S32.HI R2, RZ, 0x18, R3 ;  /* 0x00000018ff027819 */ /* 0x008fe40000011403 */
[----:B------:R-:W-:Y:S02]  /*00b0*/  LEA R0, R3, R0, 0x7 ;  /* 0x0000000003007211 */ /* 0x000fe400078e38ff */
[----:B------:R-:W-:-:S04]  /*00c0*/  SGXT R3, R2, 0x1 ;  /* 0x000000010203781a */ /* 0x000fc80000000200 */
[----:B------:R-:W-:-:S04]  /*00d0*/  LEA.HI R3, R3, R0, RZ, 0x2 ;  /* 0x0000000003037211 */ /* 0x000fc800078f10ff */
[--C-:B------:R-:W-:Y:S02]  /*00e0*/  SHF.R.S32.HI R2, RZ, 0x2, R3.reuse ;  /* 0x00000002ff027819 */ /* 0x100fe40000011403 */
[----:B------:R-:W-:-:S04]  /*00f0*/  SHF.R.S32.HI R3, RZ, 0x1f, R3 ;  /* 0x0000001fff037819 */ /* 0x000fc80000011403 */
[----:B------:R-:W-:-:S04]  /*0100*/  LEA.HI R3, R3, R2, RZ, 0x8 ;  /* 0x0000000203037211 */ /* 0x000fc800078f40ff */
[----:B------:R-:W-:-:S04]  /*0110*/  LOP3.LUT R3, R3, 0xffffff00, RZ, 0xc0, !PT ;  /* 0xffffff0003037812 */ /* 0x000fc800078ec0ff */
[----:B------:R-:W-:Y:S02]  /*0120*/  IADD3 R15, R2, -R3, RZ ;  /* 0x80000003020f7210 */ /* 0x000fe40007ffe0ff */
[----:B------:R-:W3:Y:S03]  /*0130*/  LDC.64 R2, c[0x0][0x210] ;  /* 0x00008400ff027b82 */ /* 0x000ee60000000a00 */
[----:B--2---:R-:W-:-:S05]  /*0140*/  IMAD.WIDE R10, R15, 0x4, R10 ;  /* 0x000000040f0a7825 */ /* 0x004fca00078e020a */
[----:B------:R2:W2:Y:S01]  /*0150*/  LDG.E.EL R16, desc[UR4][R10.64] ;  /* 0x000000040a107981 */ /* 0x0004a2000c2e1900 */
[----:B----4-:R-:W-:-:S04]  /*0160*/  IMAD.WIDE R6, R15, 0x4, R6 ;  /* 0x000000040f067825 */ /* 0x010fc800078e0206 */
[C---:B-----5:R-:W-:Y:S02]  /*0170*/  IMAD.WIDE R8, R15.reuse, 0x4, R8 ;  /* 0x000000040f087825 */ /* 0x060fe400078e0208 */
[----:B------:R4:W5:Y:S02]  /*0180*/  LDG.E.EL R7, desc[UR4][R6.64] ;  /* 0x0000000406077981 */ /* 0x000964000c2e1900 */
[----:B---3--:R-:W-:Y:S02]  /*0190*/  IMAD.WIDE R2, R0, 0x4, R2 ;  /* 0x0000000400027825 */ /* 0x008fe400078e0202 */
[----:B------:R-:W3:Y:S04]  /*01a0*/  LDG.E.EL R8, desc[UR4][R8.64] ;  /* 0x0000000408087981 */ /* 0x000ee8000c2e1900 */
[----:B------:R-:W5:Y:S01]  /*01b0*/  LDG.E R14, desc[UR4][R2.64] ;  /* 0x00000004020e7981 */ /* 0x000f62000c1e1900 */
[----:B0-2---:R-:W-:-:S04]  /*01c0*/  IMAD.WIDE R10, R15, 0x4, R12 ;  /* 0x000000040f0a7825 */ /* 0x005fc800078e020c */
[----:B-1----:R-:W-:Y:S02]  /*01d0*/  IMAD.WIDE R12, R15, 0x4, R4 ;  /* 0x000000040f0c7825 */ /* 0x002fe400078e0204 */
[----:B------:R-:W2:Y:S01]  /*01e0*/  LDG.E.EL R10, desc[UR4][R10.64] ;  /* 0x000000040a0a7981 */ /* 0x000ea2000c2e1900 */
[----:B----4-:R-:W-:Y:S01]  /*01f0*/  HFMA2.MMA R6, -RZ, RZ, 1.625, 0 ;  /* 0x3e800000ff067435 */ /* 0x010fe200000001ff */
[----:B------:R-:W0:Y:S02]  /*0200*/  LDC.64 R4, c[0x0][0x240] ;  /* 0x00009000ff047b82 */ /* 0x000e240000000a00 */
[----:B------:R-:W2:Y:S01]  /*0210*/  LDG.E.EL R13, desc[UR4][R12.64] ;  /* 0x000000040c0d7981 */ /* 0x000ea2000c2e1900 */
[----:B0-----:R-:W-:-:S04]  /*0220*/  IMAD.WIDE R4, R0, 0x4, R4 ;  /* 0x0000000400047825 */ /* 0x001fc800078e0204 */
[----:B------:R-:W-:-:S04]  /*0230*/  FADD R16, R16, 9.9999997473787516356e-06 ;  /* 0x3727c5ac10107421 */ /* 0x000fc80000000000 */
[----:B------:R-:W0:Y:S02]  /*0240*/  MUFU.SQRT R15, R16 ;  /* 0x00000010000f7308 */ /* 0x000e240000002000 */
[C---:B0-----:R-:W-:Y:S02]  /*0250*/  FSETP.GT.AND P0, PT, R15.reuse, 8.50705917302346158658e+37, PT ;  /* 0x7e8000000f00780b */ /* 0x041fe40003f04000 */
[----:B------:R-:W-:-:S11]  /*0260*/  FSETP.GEU.AND P1, PT, R15, 1.175494350822287508e-38, PT ;  /* 0x008000000f00780b */ /* 0x000fd60003f2e000 */
[----:B------:R-:W-:-:S04]  /*0270*/  @P0 FMUL R15, R15, 0.25 ;  /* 0x3e8000000f0f0820 */ /* 0x000fc80000400000 */
[----:B------:R-:W-:-:S06]  /*0280*/  @!P1 FMUL R15, R15, 16777216 ;  /* 0x4b8000000f0f9820 */ /* 0x000fcc0000400000 */
[----:B------:R-:W0:Y:S01]  /*0290*/  MUFU.RCP R15, R15 ;  /* 0x0000000f000f7308 */ /* 0x000e220000001000 */
[----:B------:R-:W-:Y:S01]  /*02a0*/  FSEL R6, R6, 1, P0 ;  /* 0x3f80000006067808 */ /* 0x000fe20000000000 */
[----:B-----5:R-:W-:-:S04]  /*02b0*/  FADD R7, R14, R7 ;  /* 0x000000070e077221 */ /* 0x020fc80000000000 */
[----:B------:R-:W-:Y:S01]  /*02c0*/  @!P1 FMUL R6, R6, 16777216 ;  /* 0x4b80000006069820 */ /* 0x000fe20000400000 */
[----:B---3--:R-:W-:-:S03]  /*02d0*/  FADD R8, -R8, R7 ;  /* 0x0000000708087221 */ /* 0x008fc60000000100 */
[----:B0-----:R-:W-:-:S04]  /*02e0*/  FMUL R9, R15, R6 ;  /* 0x000000060f097220 */ /* 0x001fc80000400000 */
[----:B------:R-:W-:-:S04]  /*02f0*/  FMUL R8, R8, R9 ;  /* 0x0000000908087220 */ /* 0x000fc80000400000 */
[----:B--2---:R-:W-:-:S05]  /*0300*/  FFMA R8, R10, R8, R13 ;  /* 0x000000080a087223 */ /* 0x004fca000000000d */
[----:B------:R-:W-:-:S04]  /*0310*/  FSETP.GEU.AND P0, PT, R8, RZ, PT ;  /* 0x000000ff0800720b */ /* 0x000fc80003f0e000 */
[----:B------:R-:W-:Y:S01]  /*0320*/  FSEL R9, R8, RZ, P0 ;  /* 0x000000ff08097208 */ /* 0x000fe20000000000 */
[----:B------:R-:W-:Y:S04]  /*0330*/  STG.E desc[UR4][R2.64], R7 ;  /* 0x0000000702007986 */ /* 0x000fe8000c101904 */
[----:B------:R-:W-:Y:S01]  /*0340*/  STG.E desc[UR4][R4.64], R9 ;  /* 0x0000000904007986 */ /* 0x000fe2000c101904 */
[----:B------:R-:W-:Y:S05]  /*0350*/  EXIT ;  /* 0x000000000000794d */ /* 0x000fea0003800000 */
.L_x_0:
[----:B------:R-:W-:-:S00]  /*0360*/  BRA `(.L_x_0) ;  /* 0xfffffffc00fc7947 */ /* 0x000fc0000383ffff */
[----:B------:R-:W-:-:S00]  /*0370*/  NOP ;  /* 0x0000000000007918 */ /* 0x000fc00000000000 */
        /* <DEDUP_REMOVED lines=8> */
.L_x_1:


//--------------------- .nv.global.init           --------------------------
	.section	.nv.global.init,"aw",@progbits
.nv.global.init:
	.type		_$_str,@object
	.size		_$_str,(_$_str_$_2 - _$_str)
_$_str:
        /*0000*/ 	.byte	0x5f, 0x5f, 0x43, 0x55, 0x44, 0x41, 0x5f, 0x46, 0x54, 0x5a, 0x00
	.type		_$_str_$_2,@object
	.size		_$_str_$_2,(.L_1 - _$_str_$_2)
_$_str_$_2:
        /*000b*/ 	.byte	0x5f, 0x5f, 0x43, 0x55, 0x44, 0x41, 0x5f, 0x50, 0x52, 0x45, 0x43, 0x5f, 0x53, 0x51, 0x52, 0x54
        /*001b*/ 	.byte	0x00
.L_1:


//--------------------- .nv.constant0.triton_poi_fused__native_batch_norm_legit_no_training_convolution_relu_6 --------------------------
	.section	.nv.constant0.triton_poi_fused__native_batch_norm_legit_no_training_convolution_relu_6,"a",@progbits
	.sectionflags	@""
	.align	4
.nv.constant0.triton_poi_fused__native_batch_norm_legit_no_training_convolution_relu_6:
	.zero		588
